//
// Generated by NVIDIA NVVM Compiler
//
// Compiler Build ID: CL-36424714
// Cuda compilation tools, release 13.0, V13.0.88
// Based on NVVM 20.0.0
//

.version 9.0
.target sm_100
.address_size 64

	// .globl	_Z6matmulPiS_S_i

.visible .entry _Z6matmulPiS_S_i(
	.param .u64 .ptr .align 1 _Z6matmulPiS_S_i_param_0,
	.param .u64 .ptr .align 1 _Z6matmulPiS_S_i_param_1,
	.param .u64 .ptr .align 1 _Z6matmulPiS_S_i_param_2,
	.param .u32 _Z6matmulPiS_S_i_param_3
)
{
	.reg .pred 	%p<12>;
	.reg .b32 	%r<113>;
	.reg .b64 	%rd<57>;

	ld.param.u64 	%rd5, [_Z6matmulPiS_S_i_param_0];
	ld.param.u64 	%rd6, [_Z6matmulPiS_S_i_param_1];
	ld.param.u64 	%rd4, [_Z6matmulPiS_S_i_param_2];
	ld.param.u32 	%r27, [_Z6matmulPiS_S_i_param_3];
	cvta.to.global.u64 	%rd1, %rd6;
	cvta.to.global.u64 	%rd2, %rd5;
	mov.u32 	%r28, %ctaid.x;
	shl.b32 	%r29, %r28, 10;
	mov.u32 	%r30, %tid.x;
	or.b32  	%r1, %r29, %r30;
	shr.s32 	%r31, %r27, 31;
	shr.u32 	%r32, %r31, 22;
	add.s32 	%r33, %r27, %r32;
	shr.s32 	%r34, %r33, 10;
	div.u32 	%r2, %r28, %r34;
	mul.lo.s32 	%r35, %r2, %r34;
	sub.s32 	%r36, %r28, %r35;
	shl.b32 	%r37, %r36, 10;
	or.b32  	%r38, %r37, %r30;
	max.s32 	%r39, %r2, %r38;
	setp.ge.s32 	%p1, %r39, %r27;
	setp.lt.s32 	%p2, %r27, 1;
	or.pred  	%p3, %p1, %p2;
	@%p3 bra 	$L__BB0_12;
	cvta.to.global.u64 	%rd7, %rd4;
	mul.lo.s32 	%r4, %r2, %r27;
	mul.wide.s32 	%rd8, %r1, 4;
	add.s64 	%rd3, %rd7, %rd8;
	ld.global.u32 	%r107, [%rd3];
	and.b32  	%r6, %r27, 7;
	setp.lt.u32 	%p4, %r27, 8;
	mov.b32 	%r110, 0;
	@%p4 bra 	$L__BB0_4;
	and.b32  	%r110, %r27, 2147483640;
	neg.s32 	%r104, %r110;
	mov.b32 	%r106, 0;
$L__BB0_3:
	.pragma "nounroll";
	add.s32 	%r42, %r106, %r4;
	mul.wide.u32 	%rd9, %r42, 4;
	add.s64 	%rd10, %rd2, %rd9;
	ld.global.u32 	%r43, [%rd10];
	mad.lo.s32 	%r44, %r106, %r27, %r38;
	mul.wide.u32 	%rd11, %r44, 4;
	add.s64 	%rd12, %rd1, %rd11;
	ld.global.u32 	%r45, [%rd12];
	mad.lo.s32 	%r46, %r45, %r43, %r107;
	st.global.u32 	[%rd3], %r46;
	ld.global.u32 	%r47, [%rd10+4];
	add.s32 	%r48, %r44, %r27;
	mul.wide.u32 	%rd13, %r48, 4;
	add.s64 	%rd14, %rd1, %rd13;
	ld.global.u32 	%r49, [%rd14];
	mad.lo.s32 	%r50, %r49, %r47, %r46;
	st.global.u32 	[%rd3], %r50;
	ld.global.u32 	%r51, [%rd10+8];
	add.s32 	%r52, %r48, %r27;
	mul.wide.u32 	%rd15, %r52, 4;
	add.s64 	%rd16, %rd1, %rd15;
	ld.global.u32 	%r53, [%rd16];
	mad.lo.s32 	%r54, %r53, %r51, %r50;
	st.global.u32 	[%rd3], %r54;
	ld.global.u32 	%r55, [%rd10+12];
	add.s32 	%r56, %r52, %r27;
	mul.wide.u32 	%rd17, %r56, 4;
	add.s64 	%rd18, %rd1, %rd17;
	ld.global.u32 	%r57, [%rd18];
	mad.lo.s32 	%r58, %r57, %r55, %r54;
	st.global.u32 	[%rd3], %r58;
	ld.global.u32 	%r59, [%rd10+16];
	add.s32 	%r60, %r56, %r27;
	mul.wide.u32 	%rd19, %r60, 4;
	add.s64 	%rd20, %rd1, %rd19;
	ld.global.u32 	%r61, [%rd20];
	mad.lo.s32 	%r62, %r61, %r59, %r58;
	st.global.u32 	[%rd3], %r62;
	ld.global.u32 	%r63, [%rd10+20];
	add.s32 	%r64, %r60, %r27;
	mul.wide.u32 	%rd21, %r64, 4;
	add.s64 	%rd22, %rd1, %rd21;
	ld.global.u32 	%r65, [%rd22];
	mad.lo.s32 	%r66, %r65, %r63, %r62;
	st.global.u32 	[%rd3], %r66;
	ld.global.u32 	%r67, [%rd10+24];
	add.s32 	%r68, %r64, %r27;
	mul.wide.u32 	%rd23, %r68, 4;
	add.s64 	%rd24, %rd1, %rd23;
	ld.global.u32 	%r69, [%rd24];
	mad.lo.s32 	%r70, %r69, %r67, %r66;
	st.global.u32 	[%rd3], %r70;
	ld.global.u32 	%r71, [%rd10+28];
	add.s32 	%r72, %r68, %r27;
	mul.wide.u32 	%rd25, %r72, 4;
	add.s64 	%rd26, %rd1, %rd25;
	ld.global.u32 	%r73, [%rd26];
	mad.lo.s32 	%r107, %r73, %r71, %r70;
	st.global.u32 	[%rd3], %r107;
	add.s32 	%r106, %r106, 8;
	add.s32 	%r104, %r104, 8;
	setp.ne.s32 	%p5, %r104, 0;
	@%p5 bra 	$L__BB0_3;
$L__BB0_4:
	setp.eq.s32 	%p6, %r6, 0;
	@%p6 bra 	$L__BB0_12;
	and.b32  	%r17, %r27, 3;
	setp.lt.u32 	%p7, %r6, 4;
	@%p7 bra 	$L__BB0_7;
	add.s32 	%r74, %r110, %r4;
	mul.wide.u32 	%rd27, %r74, 4;
	add.s64 	%rd28, %rd2, %rd27;
	ld.global.u32 	%r75, [%rd28];
	mad.lo.s32 	%r76, %r110, %r27, %r38;
	mul.wide.u32 	%rd29, %r76, 4;
	add.s64 	%rd30, %rd1, %rd29;
	ld.global.u32 	%r77, [%rd30];
	mad.lo.s32 	%r78, %r77, %r75, %r107;
	st.global.u32 	[%rd3], %r78;
	cvt.u64.u32 	%rd31, %r4;
	cvt.u64.u32 	%rd32, %r110;
	add.s64 	%rd33, %rd32, %rd31;
	shl.b64 	%rd34, %rd33, 2;
	add.s64 	%rd35, %rd2, %rd34;
	ld.global.u32 	%r79, [%rd35+4];
	add.s32 	%r80, %r76, %r27;
	mul.wide.u32 	%rd36, %r80, 4;
	add.s64 	%rd37, %rd1, %rd36;
	ld.global.u32 	%r81, [%rd37];
	mad.lo.s32 	%r82, %r81, %r79, %r78;
	st.global.u32 	[%rd3], %r82;
	ld.global.u32 	%r83, [%rd35+8];
	add.s32 	%r84, %r80, %r27;
	mul.wide.u32 	%rd38, %r84, 4;
	add.s64 	%rd39, %rd1, %rd38;
	ld.global.u32 	%r85, [%rd39];
	mad.lo.s32 	%r86, %r85, %r83, %r82;
	st.global.u32 	[%rd3], %r86;
	ld.global.u32 	%r87, [%rd35+12];
	add.s32 	%r88, %r84, %r27;
	mul.wide.u32 	%rd40, %r88, 4;
	add.s64 	%rd41, %rd1, %rd40;
	ld.global.u32 	%r89, [%rd41];
	mad.lo.s32 	%r107, %r89, %r87, %r86;
	st.global.u32 	[%rd3], %r107;
	add.s32 	%r110, %r110, 4;
$L__BB0_7:
	setp.eq.s32 	%p8, %r17, 0;
	@%p8 bra 	$L__BB0_12;
	setp.eq.s32 	%p9, %r17, 1;
	@%p9 bra 	$L__BB0_10;
	add.s32 	%r90, %r110, %r4;
	mul.wide.u32 	%rd42, %r90, 4;
	add.s64 	%rd43, %rd2, %rd42;
	ld.global.u32 	%r91, [%rd43];
	mad.lo.s32 	%r92, %r110, %r27, %r38;
	mul.wide.u32 	%rd44, %r92, 4;
	add.s64 	%rd45, %rd1, %rd44;
	ld.global.u32 	%r93, [%rd45];
	mad.lo.s32 	%r94, %r93, %r91, %r107;
	st.global.u32 	[%rd3], %r94;
	cvt.u64.u32 	%rd46, %r4;
	cvt.u64.u32 	%rd47, %r110;
	add.s64 	%rd48, %rd47, %rd46;
	shl.b64 	%rd49, %rd48, 2;
	add.s64 	%rd50, %rd2, %rd49;
	ld.global.u32 	%r95, [%rd50+4];
	add.s32 	%r96, %r92, %r27;
	mul.wide.u32 	%rd51, %r96, 4;
	add.s64 	%rd52, %rd1, %rd51;
	ld.global.u32 	%r97, [%rd52];
	mad.lo.s32 	%r107, %r97, %r95, %r94;
	st.global.u32 	[%rd3], %r107;
	add.s32 	%r110, %r110, 2;
$L__BB0_10:
	and.b32  	%r98, %r27, 1;
	setp.eq.b32 	%p10, %r98, 1;
	not.pred 	%p11, %p10;
	@%p11 bra 	$L__BB0_12;
	add.s32 	%r99, %r110, %r4;
	mul.wide.u32 	%rd53, %r99, 4;
	add.s64 	%rd54, %rd2, %rd53;
	ld.global.u32 	%r100, [%rd54];
	mad.lo.s32 	%r101, %r110, %r27, %r38;
	mul.wide.u32 	%rd55, %r101, 4;
	add.s64 	%rd56, %rd1, %rd55;
	ld.global.u32 	%r102, [%rd56];
	mad.lo.s32 	%r103, %r102, %r100, %r107;
	st.global.u32 	[%rd3], %r103;
$L__BB0_12:
	ret;

}


// ===== COMPILED SASS (sm_100) =====

	.target	sm_100

	.elftype	@"ET_EXEC"


//--------------------- .note.nv.tkinfo           --------------------------
	.section	.note.nv.tkinfo,"",@"SHT_NOTE"
	.sectionflags	@"SHF_NOTE_NV_TKINFO"
	.tkinfo
        /*0018*/ 	.word	0x00000002
        /*0030*/ 	.string	""
        /*0030*/ 	.string	"ptxas"
        /*0030*/ 	.string	"Cuda compilation tools, release 13.0, V13.0.88"
        /*0030*/ 	.string	"Build cuda_13.0.r13.0/compiler.36424714_0"
        /*0030*/ 	.string	"-arch sm_100 -m 64 "



//--------------------- .note.nv.cuinfo           --------------------------
	.section	.note.nv.cuinfo,"",@"SHT_NOTE"
	.sectionflags	@"SHF_NOTE_NV_CUINFO"
        /*0018*/ 	.short	0x0002
        /*001a*/ 	.short	0x0064
        /*001c*/ 	.short	0x0082
	.zero		2


//--------------------- .nv.info                  --------------------------
	.section	.nv.info,"",@"SHT_CUDA_INFO"
	.align	4


	//----- nvinfo : EIATTR_REGCOUNT
	.align		4
        /*0000*/ 	.byte	0x04, 0x2f
        /*0002*/ 	.short	(.L_1 - .L_0)
	.align		4
.L_0:
        /*0004*/ 	.word	index@(_Z6matmulPiS_S_i)
        /*0008*/ 	.word	0x0000001c


	//----- nvinfo : EIATTR_FRAME_SIZE
	.align		4
.L_1:
        /*000c*/ 	.byte	0x04, 0x11
        /*000e*/ 	.short	(.L_3 - .L_2)
	.align		4
.L_2:
        /*0010*/ 	.word	index@(_Z6matmulPiS_S_i)
        /*0014*/ 	.word	0x00000000


	//----- nvinfo : EIATTR_MIN_STACK_SIZE
	.align		4
.L_3:
        /*0018*/ 	.byte	0x04, 0x12
        /*001a*/ 	.short	(.L_5 - .L_4)
	.align		4
.L_4:
        /*001c*/ 	.word	index@(_Z6matmulPiS_S_i)
        /*0020*/ 	.word	0x00000000
.L_5:


//--------------------- .nv.compat                --------------------------
	.section	.nv.compat,"",@"SHT_CUDA_COMPAT_INFO"
	.align	4
        /*0000*/ 	.byte	0x02, 0x09, 0x00, 0x00, 0x02, 0x02, 0x01, 0x00, 0x02, 0x05, 0x05, 0x00, 0x03, 0x07, 0x01, 0x01
        /*0010*/ 	.byte	0x02, 0x03, 0x00, 0x00, 0x02, 0x06, 0x01, 0x00, 0x04, 0x0b, 0x08, 0x00, 0x09, 0x00, 0x00, 0x00
        /*0020*/ 	.byte	0x00, 0x00, 0x00, 0x00


//--------------------- .nv.info._Z6matmulPiS_S_i --------------------------
	.section	.nv.info._Z6matmulPiS_S_i,"",@"SHT_CUDA_INFO"
	.sectionflags	@""
	.align	4


	//----- nvinfo : EIATTR_CUDA_API_VERSION
	.align		4
        /*0000*/ 	.byte	0x04, 0x37
        /*0002*/ 	.short	(.L_7 - .L_6)
.L_6:
        /*0004*/ 	.word	0x00000082


	//----- nvinfo : EIATTR_KPARAM_INFO
	.align		4
.L_7:
        /*0008*/ 	.byte	0x04, 0x17
        /*000a*/ 	.short	(.L_9 - .L_8)
.L_8:
        /*000c*/ 	.word	0x00000000
        /*0010*/ 	.short	0x0003
        /*0012*/ 	.short	0x0018
        /*0014*/ 	.byte	0x00, 0xf0, 0x11, 0x00


	//----- nvinfo : EIATTR_KPARAM_INFO
	.align		4
.L_9:
        /*0018*/ 	.byte	0x04, 0x17
        /*001a*/ 	.short	(.L_11 - .L_10)
.L_10:
        /*001c*/ 	.word	0x00000000
        /*0020*/ 	.short	0x0002
        /*0022*/ 	.short	0x0010
        /*0024*/ 	.byte	0x00, 0xf5, 0x21, 0x00


	//----- nvinfo : EIATTR_KPARAM_INFO
	.align		4
.L_11:
        /*0028*/ 	.byte	0x04, 0x17
        /*002a*/ 	.short	(.L_13 - .L_12)
.L_12:
        /*002c*/ 	.word	0x00000000
        /*0030*/ 	.short	0x0001
        /*0032*/ 	.short	0x0008
        /*0034*/ 	.byte	0x00, 0xf5, 0x21, 0x00


	//----- nvinfo : EIATTR_KPARAM_INFO
	.align		4
.L_13:
        /*0038*/ 	.byte	0x04, 0x17
        /*003a*/ 	.short	(.L_15 - .L_14)
.L_14:
        /*003c*/ 	.word	0x00000000
        /*0040*/ 	.short	0x0000
        /*0042*/ 	.short	0x0000
        /*0044*/ 	.byte	0x00, 0xf5, 0x21, 0x00


	//----- nvinfo : EIATTR_SPARSE_MMA_MASK
	.align		4
.L_15:
        /*0048*/ 	.byte	0x03, 0x50
        /*004a*/ 	.short	0x0000


	//----- nvinfo : EIATTR_MAXREG_COUNT
	.align		4
        /*004c*/ 	.byte	0x03, 0x1b
        /*004e*/ 	.short	0x00ff


	//----- nvinfo : EIATTR_MERCURY_ISA_VERSION
	.align		4
        /*0050*/ 	.byte	0x03, 0x5f
        /*0052*/ 	.short	0x0101


	//----- nvinfo : EIATTR_VRC_CTA_INIT_COUNT
	.align		4
        /*0054*/ 	.byte	0x02, 0x4a
	.zero		1
	.zero		1


	//----- nvinfo : EIATTR_EXIT_INSTR_OFFSETS
	.align		4
        /*0058*/ 	.byte	0x04, 0x1c
        /*005a*/ 	.short	(.L_17 - .L_16)


	//   ....[0]....
.L_16:
        /*005c*/ 	.word	0x00000220


	//   ....[1]....
        /*0060*/ 	.word	0x00000680


	//   ....[2]....
        /*0064*/ 	.word	0x000008f0


	//   ....[3]....
        /*0068*/ 	.word	0x00000aa0


	//   ....[4]....
        /*006c*/ 	.word	0x00000b50


	//----- nvinfo : EIATTR_CBANK_PARAM_SIZE
	.align		4
.L_17:
        /*0070*/ 	.byte	0x03, 0x19
        /*0072*/ 	.short	0x001c


	//----- nvinfo : EIATTR_PARAM_CBANK
	.align		4
        /*0074*/ 	.byte	0x04, 0x0a
        /*0076*/ 	.short	(.L_19 - .L_18)
	.align		4
.L_18:
        /*0078*/ 	.word	index@(.nv.constant0._Z6matmulPiS_S_i)
        /*007c*/ 	.short	0x0380
        /*007e*/ 	.short	0x001c


	//----- nvinfo : EIATTR_SW_WAR
	.align		4
.L_19:
        /*0080*/ 	.byte	0x04, 0x36
        /*0082*/ 	.short	(.L_21 - .L_20)
.L_20:
        /*0084*/ 	.word	0x00000008
.L_21:


//--------------------- .nv.callgraph             --------------------------
	.section	.nv.callgraph,"",@"SHT_CUDA_CALLGRAPH"
	.align	4
	.sectionentsize	8
	.align		4
        /*0000*/ 	.word	0x00000000
	.align		4
        /*0004*/ 	.word	0xffffffff
	.align		4
        /*0008*/ 	.word	0x00000000
	.align		4
        /*000c*/ 	.word	0xfffffffe
	.align		4
        /*0010*/ 	.word	0x00000000
	.align		4
        /*0014*/ 	.word	0xfffffffd
	.align		4
        /*0018*/ 	.word	0x00000000
	.align		4
        /*001c*/ 	.word	0xfffffffc


//--------------------- .text._Z6matmulPiS_S_i    --------------------------
	.section	.text._Z6matmulPiS_S_i,"ax",@progbits
	.align	128
        .global         _Z6matmulPiS_S_i
        .type           _Z6matmulPiS_S_i,@function
        .size           _Z6matmulPiS_S_i,(.L_x_5 - _Z6matmulPiS_S_i)
        .other          _Z6matmulPiS_S_i,@"STO_CUDA_ENTRY STV_DEFAULT"
_Z6matmulPiS_S_i:
.text._Z6matmulPiS_S_i:
[----:B------:R-:W-:Y:S08]  /*0000*/  LDC R1, c[0x0][0x37c] ;  /* 0x0000df00ff017b82 */ /* 0x000ff00000000800 */
[----:B------:R-:W0:Y:S08]  /*0010*/  LDC R0, c[0x0][0x398] ;  /* 0x0000e600ff007b82 */ /* 0x000e300000000800 */
[----:B------:R-:W1:Y:S01]  /*0020*/  S2UR UR4, SR_CTAID.X ;  /* 0x00000000000479c3 */ /* 0x000e620000002500 */
[----:B0-----:R-:W-:-:S04]  /*0030*/  SHF.R.S32.HI R3, RZ, 0x1f, R0 ;  /* 0x0000001fff037819 */ /* 0x001fc80000011400 */
[----:B------:R-:W-:-:S04]  /*0040*/  LEA.HI R3, R3, R0, RZ, 0xa ;  /* 0x0000000003037211 */ /* 0x000fc800078f50ff */
[----:B------:R-:W-:-:S04]  /*0050*/  SHF.R.S32.HI R4, RZ, 0xa, R3 ;  /* 0x0000000aff047819 */ /* 0x000fc80000011403 */
[----:B------:R-:W0:Y:S01]  /*0060*/  I2F.U32.RP R5, R4 ;  /* 0x0000000400057306 */ /* 0x000e220000209000 */
[----:B------:R-:W-:Y:S02]  /*0070*/  IADD3 R7, PT, PT, RZ, -R4, RZ ;  /* 0x80000004ff077210 */ /* 0x000fe40007ffe0ff */
[----:B------:R-:W-:-:S05]  /*0080*/  ISETP.NE.U32.AND P2, PT, R4, RZ, PT ;  /* 0x000000ff0400720c */ /* 0x000fca0003f45070 */
[----:B0-----:R-:W0:Y:S02]  /*0090*/  MUFU.RCP R5, R5 ;  /* 0x0000000500057308 */ /* 0x001e240000001000 */
[----:B0-----:R-:W-:-:S06]  /*00a0*/  IADD3 R2, PT, PT, R5, 0xffffffe, RZ ;  /* 0x0ffffffe05027810 */ /* 0x001fcc0007ffe0ff */
[----:B------:R0:W2:Y:S02]  /*00b0*/  F2I.FTZ.U32.TRUNC.NTZ R3, R2 ;  /* 0x0000000200037305 */ /* 0x0000a4000021f000 */
[----:B0-----:R-:W-:Y:S02]  /*00c0*/  HFMA2 R2, -RZ, RZ, 0, 0 ;  /* 0x00000000ff027431 */ /* 0x001fe400000001ff */
[----:B--2---:R-:W-:-:S04]  /*00d0*/  IMAD R7, R7, R3, RZ ;  /* 0x0000000307077224 */ /* 0x004fc800078e02ff */
[----:B------:R-:W-:Y:S02]  /*00e0*/  IMAD.HI.U32 R3, R3, R7, R2 ;  /* 0x0000000703037227 */ /* 0x000fe400078e0002 */
[----:B------:R-:W0:Y:S04]  /*00f0*/  S2R R7, SR_TID.X ;  /* 0x0000000000077919 */ /* 0x000e280000002100 */
[----:B-1----:R-:W-:-:S04]  /*0100*/  IMAD.HI.U32 R6, R3, UR4, RZ ;  /* 0x0000000403067c27 */ /* 0x002fc8000f8e00ff */
[----:B------:R-:W-:-:S04]  /*0110*/  IMAD.MOV R3, RZ, RZ, -R6 ;  /* 0x000000ffff037224 */ /* 0x000fc800078e0a06 */
[----:B------:R-:W-:-:S05]  /*0120*/  IMAD R3, R4, R3, UR4 ;  /* 0x0000000404037e24 */ /* 0x000fca000f8e0203 */
[----:B------:R-:W-:-:S13]  /*0130*/  ISETP.GE.U32.AND P0, PT, R3, R4, PT ;  /* 0x000000040300720c */ /* 0x000fda0003f06070 */
[----:B------:R-:W-:Y:S02]  /*0140*/  @P0 IADD3 R3, PT, PT, -R4, R3, RZ ;  /* 0x0000000304030210 */ /* 0x000fe40007ffe1ff */
[----:B------:R-:W-:Y:S02]  /*0150*/  @P0 IADD3 R6, PT, PT, R6, 0x1, RZ ;  /* 0x0000000106060810 */ /* 0x000fe40007ffe0ff */
[----:B------:R-:W-:Y:S02]  /*0160*/  ISETP.GE.U32.AND P1, PT, R3, R4, PT ;  /* 0x000000040300720c */ /* 0x000fe40003f26070 */
[----:B------:R-:W-:-:S11]  /*0170*/  ISETP.GE.AND P0, PT, R0, 0x1, PT ;  /* 0x000000010000780c */ /* 0x000fd60003f06270 */
[----:B------:R-:W-:Y:S02]  /*0180*/  @P1 IADD3 R6, PT, PT, R6, 0x1, RZ ;  /* 0x0000000106061810 */ /* 0x000fe40007ffe0ff */
[----:B------:R-:W-:-:S05]  /*0190*/  @!P2 LOP3.LUT R6, RZ, R4, RZ, 0x33, !PT ;  /* 0x00000004ff06a212 */ /* 0x000fca00078e33ff */
[----:B------:R-:W-:-:S04]  /*01a0*/  IMAD.MOV R3, RZ, RZ, -R6 ;  /* 0x000000ffff037224 */ /* 0x000fc800078e0a06 */
[----:B------:R-:W-:Y:S01]  /*01b0*/  IMAD R4, R4, R3, UR4 ;  /* 0x0000000404047e24 */ /* 0x000fe2000f8e0203 */
[----:B------:R-:W-:-:S04]  /*01c0*/  USHF.L.U32 UR4, UR4, 0xa, URZ ;  /* 0x0000000a04047899 */ /* 0x000fc800080006ff */
[----:B------:R-:W-:-:S04]  /*01d0*/  SHF.L.U32 R4, R4, 0xa, RZ ;  /* 0x0000000a04047819 */ /* 0x000fc800000006ff */
[----:B0-----:R-:W-:Y:S02]  /*01e0*/  LOP3.LUT R5, R4, R7, RZ, 0xfc, !PT ;  /* 0x0000000704057212 */ /* 0x001fe400078efcff */
[----:B------:R-:W-:Y:S02]  /*01f0*/  LOP3.LUT R7, R7, UR4, RZ, 0xfc, !PT ;  /* 0x0000000407077c12 */ /* 0x000fe4000f8efcff */
[----:B------:R-:W-:-:S04]  /*0200*/  VIMNMX R3, PT, PT, R6, R5, !PT ;  /* 0x0000000506037248 */ /* 0x000fc80007fe0100 */
[----:B------:R-:W-:-:S13]  /*0210*/  ISETP.GE.OR P0, PT, R3, R0, !P0 ;  /* 0x000000000300720c */ /* 0x000fda0004706670 */
[----:B------:R-:W-:Y:S05]  /*0220*/  @P0 EXIT ;  /* 0x000000000000094d */ /* 0x000fea0003800000 */
[----:B------:R-:W0:Y:S01]  /*0230*/  LDC.64 R2, c[0x0][0x390] ;  /* 0x0000e400ff027b82 */ /* 0x000e220000000a00 */
[----:B------:R-:W1:Y:S01]  /*0240*/  LDCU.64 UR6, c[0x0][0x358] ;  /* 0x00006b00ff0677ac */ /* 0x000e620008000a00 */
[----:B------:R-:W-:Y:S01]  /*0250*/  ISETP.GE.U32.AND P0, PT, R0, 0x8, PT ;  /* 0x000000080000780c */ /* 0x000fe20003f06070 */
[----:B------:R-:W-:Y:S01]  /*0260*/  IMAD R4, R6, R0, RZ ;  /* 0x0000000006047224 */ /* 0x000fe200078e02ff */
[----:B------:R-:W-:-:S04]  /*0270*/  LOP3.LUT R18, R0, 0x7, RZ, 0xc0, !PT ;  /* 0x0000000700127812 */ /* 0x000fc800078ec0ff */
[----:B------:R-:W-:Y:S01]  /*0280*/  ISETP.NE.AND P1, PT, R18, RZ, PT ;  /* 0x000000ff1200720c */ /* 0x000fe20003f25270 */
[----:B0-----:R-:W-:Y:S01]  /*0290*/  IMAD.WIDE R2, R7, 0x4, R2 ;  /* 0x0000000407027825 */ /* 0x001fe200078e0202 */
[----:B------:R-:W-:-:S04]  /*02a0*/  MOV R7, RZ ;  /* 0x000000ff00077202 */ /* 0x000fc80000000f00 */
[----:B-1----:R0:W5:Y:S01]  /*02b0*/  LDG.E R13, desc[UR6][R2.64] ;  /* 0x00000006020d7981 */ /* 0x002162000c1e1900 */
[----:B------:R-:W-:Y:S06]  /*02c0*/  @!P0 BRA `(.L_x_0) ;  /* 0x0000000000ec8947 */ /* 0x000fec0003800000 */
[----:B------:R-:W-:Y:S01]  /*02d0*/  LOP3.LUT R7, R0, 0x7ffffff8, RZ, 0xc0, !PT ;  /* 0x7ffffff800077812 */ /* 0x000fe200078ec0ff */
[----:B------:R-:W-:-:S03]  /*02e0*/  UMOV UR4, URZ ;  /* 0x000000ff00047c82 */ /* 0x000fc60008000000 */
[----:B------:R-:W-:-:S07]  /*02f0*/  IADD3 R6, PT, PT, -R7, RZ, RZ ;  /* 0x000000ff07067210 */ /* 0x000fce0007ffe1ff */
.L_x_1:
[----:B------:R-:W1:Y:S01]  /*0300*/  LDC.64 R10, c[0x0][0x388] ;  /* 0x0000e200ff0a7b82 */ /* 0x000e620000000a00 */
[----:B--2---:R-:W-:Y:S02]  /*0310*/  IMAD R19, R0, UR4, R5 ;  /* 0x0000000400137c24 */ /* 0x004fe4000f8e0205 */
[----:B------:R-:W-:-:S05]  /*0320*/  VIADD R17, R4, UR4 ;  /* 0x0000000404117c36 */ /* 0x000fca0008000000 */
[----:B------:R-:W2:Y:S01]  /*0330*/  LDC.64 R8, c[0x0][0x380] ;  /* 0x0000e000ff087b82 */ /* 0x000ea20000000a00 */
[----:B-1----:R-:W-:-:S06]  /*0340*/  IMAD.WIDE.U32 R14, R19, 0x4, R10 ;  /* 0x00000004130e7825 */ /* 0x002fcc00078e000a */
[----:B------:R-:W3:Y:S01]  /*0350*/  LDG.E R14, desc[UR6][R14.64] ;  /* 0x000000060e0e7981 */ /* 0x000ee2000c1e1900 */
[----:B--2---:R-:W-:-:S05]  /*0360*/  IMAD.WIDE.U32 R8, R17, 0x4, R8 ;  /* 0x0000000411087825 */ /* 0x004fca00078e0008 */
[----:B------:R-:W3:Y:S01]  /*0370*/  LDG.E R12, desc[UR6][R8.64] ;  /* 0x00000006080c7981 */ /* 0x000ee2000c1e1900 */
[----:B------:R-:W-:Y:S01]  /*0380*/  IADD3 R17, PT, PT, R19, R0, RZ ;  /* 0x0000000013117210 */ /* 0x000fe20007ffe0ff */
[----:B---3-5:R-:W-:-:S04]  /*0390*/  IMAD R19, R12, R14, R13 ;  /* 0x0000000e0c137224 */ /* 0x028fc800078e020d */
[C---:B------:R-:W-:Y:S01]  /*03a0*/  IMAD.WIDE.U32 R12, R17.reuse, 0x4, R10 ;  /* 0x00000004110c7825 */ /* 0x040fe200078e000a */
[----:B------:R1:W-:Y:S05]  /*03b0*/  STG.E desc[UR6][R2.64], R19 ;  /* 0x0000001302007986 */ /* 0x0003ea000c101906 */
[----:B------:R-:W2:Y:S04]  /*03c0*/  LDG.E R12, desc[UR6][R12.64] ;  /* 0x000000060c0c7981 */ /* 0x000ea8000c1e1900 */
[----:B------:R-:W2:Y:S01]  /*03d0*/  LDG.E R16, desc[UR6][R8.64+0x4] ;  /* 0x0000040608107981 */ /* 0x000ea2000c1e1900 */
[----:B------:R-:W-:Y:S01]  /*03e0*/  IADD3 R23, PT, PT, R17, R0, RZ ;  /* 0x0000000011177210 */ /* 0x000fe20007ffe0ff */
[----:B--2---:R-:W-:-:S04]  /*03f0*/  IMAD R21, R16, R12, R19 ;  /* 0x0000000c10157224 */ /* 0x004fc800078e0213 */
[C---:B------:R-:W-:Y:S01]  /*0400*/  IMAD.WIDE.U32 R16, R23.reuse, 0x4, R10 ;  /* 0x0000000417107825 */ /* 0x040fe200078e000a */
[----:B------:R2:W-:Y:S05]  /*0410*/  STG.E desc[UR6][R2.64], R21 ;  /* 0x0000001502007986 */ /* 0x0005ea000c101906 */
[----:B------:R-:W3:Y:S04]  /*0420*/  LDG.E R16, desc[UR6][R16.64] ;  /* 0x0000000610107981 */ /* 0x000ee8000c1e1900 */
[----:B------:R-:W3:Y:S01]  /*0430*/  LDG.E R14, desc[UR6][R8.64+0x8] ;  /* 0x00000806080e7981 */ /* 0x000ee2000c1e1900 */
[----:B------:R-:W-:Y:S01]  /*0440*/  IADD3 R25, PT, PT, R23, R0, RZ ;  /* 0x0000000017197210 */ /* 0x000fe20007ffe0ff */
[----:B---3--:R-:W-:-:S04]  /*0450*/  IMAD R23, R14, R16, R21 ;  /* 0x000000100e177224 */ /* 0x008fc800078e0215 */
[C---:B------:R-:W-:Y:S01]  /*0460*/  IMAD.WIDE.U32 R14, R25.reuse, 0x4, R10 ;  /* 0x00000004190e7825 */ /* 0x040fe200078e000a */
[----:B------:R3:W-:Y:S05]  /*0470*/  STG.E desc[UR6][R2.64], R23 ;  /* 0x0000001702007986 */ /* 0x0007ea000c101906 */
[----:B------:R-:W1:Y:S04]  /*0480*/  LDG.E R14, desc[UR6][R14.64] ;  /* 0x000000060e0e7981 */ /* 0x000e68000c1e1900 */
[----:B------:R-:W1:Y:S01]  /*0490*/  LDG.E R12, desc[UR6][R8.64+0xc] ;  /* 0x00000c06080c7981 */ /* 0x000e62000c1e1900 */
[----:B------:R-:W-:-:S02]  /*04a0*/  IMAD.IADD R25, R25, 0x1, R0 ;  /* 0x0000000119197824 */ /* 0x000fc400078e0200 */
[----:B-1----:R-:W-:Y:S02]  /*04b0*/  IMAD R19, R12, R14, R23 ;  /* 0x0000000e0c137224 */ /* 0x002fe400078e0217 */
[----:B------:R-:W-:-:S03]  /*04c0*/  IMAD.WIDE.U32 R12, R25, 0x4, R10 ;  /* 0x00000004190c7825 */ /* 0x000fc600078e000a */
[----:B------:R1:W-:Y:S04]  /*04d0*/  STG.E desc[UR6][R2.64], R19 ;  /* 0x0000001302007986 */ /* 0x0003e8000c101906 */
        /* <DEDUP_REMOVED lines=14> */
[----:B------:R-:W-:-:S05]  /*05c0*/  IADD3 R25, PT, PT, R25, R0, RZ ;  /* 0x0000000019197210 */ /* 0x000fca0007ffe0ff */
[----:B------:R-:W-:-:S04]  /*05d0*/  IMAD.WIDE.U32 R10, R25, 0x4, R10 ;  /* 0x00000004190a7825 */ /* 0x000fc800078e000a */
[----:B-1----:R-:W-:-:S05]  /*05e0*/  IMAD R19, R12, R14, R23 ;  /* 0x0000000e0c137224 */ /* 0x002fca00078e0217 */
[----:B------:R2:W-:Y:S04]  /*05f0*/  STG.E desc[UR6][R2.64], R19 ;  /* 0x0000001302007986 */ /* 0x0005e8000c101906 */
[----:B------:R-:W3:Y:S04]  /*0600*/  LDG.E R12, desc[UR6][R8.64+0x1c] ;  /* 0x00001c06080c7981 */ /* 0x000ee8000c1e1900 */
[----:B------:R-:W3:Y:S01]  /*0610*/  LDG.E R10, desc[UR6][R10.64] ;  /* 0x000000060a0a7981 */ /* 0x000ee2000c1e1900 */
[----:B------:R-:W-:-:S05]  /*0620*/  VIADD R6, R6, 0x8 ;  /* 0x0000000806067836 */ /* 0x000fca0000000000 */
[----:B------:R-:W-:Y:S01]  /*0630*/  ISETP.NE.AND P0, PT, R6, RZ, PT ;  /* 0x000000ff0600720c */ /* 0x000fe20003f05270 */
[----:B------:R-:W-:Y:S01]  /*0640*/  UIADD3 UR4, UPT, UPT, UR4, 0x8, URZ ;  /* 0x0000000804047890 */ /* 0x000fe2000fffe0ff */
[----:B---3--:R-:W-:-:S05]  /*0650*/  IMAD R13, R12, R10, R19 ;  /* 0x0000000a0c0d7224 */ /* 0x008fca00078e0213 */
[----:B------:R2:W-:Y:S06]  /*0660*/  STG.E desc[UR6][R2.64], R13 ;  /* 0x0000000d02007986 */ /* 0x0005ec000c101906 */
[----:B------:R-:W-:Y:S05]  /*0670*/  @P0 BRA `(.L_x_1) ;  /* 0xfffffffc00200947 */ /* 0x000fea000383ffff */
.L_x_0:
[----:B------:R-:W-:Y:S05]  /*0680*/  @!P1 EXIT ;  /* 0x000000000000994d */ /* 0x000fea0003800000 */
[----:B------:R-:W-:Y:S02]  /*0690*/  ISETP.GE.U32.AND P1, PT, R18, 0x4, PT ;  /* 0x000000041200780c */ /* 0x000fe40003f26070 */
[----:B------:R-:W-:-:S04]  /*06a0*/  LOP3.LUT R6, R0, 0x3, RZ, 0xc0, !PT ;  /* 0x0000000300067812 */ /* 0x000fc800078ec0ff */
[----:B------:R-:W-:-:S07]  /*06b0*/  ISETP.NE.AND P0, PT, R6, RZ, PT ;  /* 0x000000ff0600720c */ /* 0x000fce0003f05270 */
[----:B------:R-:W-:Y:S06]  /*06c0*/  @!P1 BRA `(.L_x_2) ;  /* 0x0000000000889947 */ /* 0x000fec0003800000 */
[----:B------:R-:W1:Y:S01]  /*06d0*/  LDC.64 R14, c[0x0][0x380] ;  /* 0x0000e000ff0e7b82 */ /* 0x000e620000000a00 */
[----:B------:R-:W-:Y:S01]  /*06e0*/  IADD3 R11, PT, PT, R4, R7, RZ ;  /* 0x00000007040b7210 */ /* 0x000fe20007ffe0ff */
[----:B--2---:R-:W-:-:S06]  /*06f0*/  IMAD R19, R7, R0, R5 ;  /* 0x0000000007137224 */ /* 0x004fcc00078e0205 */
[----:B------:R-:W2:Y:S01]  /*0700*/  LDC.64 R8, c[0x0][0x388] ;  /* 0x0000e200ff087b82 */ /* 0x000ea20000000a00 */
[----:B-1----:R-:W-:-:S07]  /*0710*/  IMAD.WIDE.U32 R14, R11, 0x4, R14 ;  /* 0x000000040b0e7825 */ /* 0x002fce00078e000e */
[----:B------:R-:W1:Y:S01]  /*0720*/  LDC.64 R10, c[0x0][0x380] ;  /* 0x0000e000ff0a7b82 */ /* 0x000e620000000a00 */
[----:B------:R-:W3:Y:S01]  /*0730*/  LDG.E R14, desc[UR6][R14.64] ;  /* 0x000000060e0e7981 */ /* 0x000ee2000c1e1900 */
[----:B--2---:R-:W-:-:S06]  /*0740*/  IMAD.WIDE.U32 R16, R19, 0x4, R8 ;  /* 0x0000000413107825 */ /* 0x004fcc00078e0008 */
[----:B------:R-:W3:Y:S01]  /*0750*/  LDG.E R16, desc[UR6][R16.64] ;  /* 0x0000000610107981 */ /* 0x000ee2000c1e1900 */
[----:B------:R-:W-:Y:S02]  /*0760*/  IADD3 R12, P1, PT, R4, R7, RZ ;  /* 0x00000007040c7210 */ /* 0x000fe40007f3e0ff */
[----:B------:R-:W-:Y:S02]  /*0770*/  IADD3 R21, PT, PT, R19, R0, RZ ;  /* 0x0000000013157210 */ /* 0x000fe40007ffe0ff */
[----:B------:R-:W-:Y:S02]  /*0780*/  IADD3.X R18, PT, PT, RZ, RZ, RZ, P1, !PT ;  /* 0x000000ffff127210 */ /* 0x000fe40000ffe4ff */
[----:B-1----:R-:W-:-:S04]  /*0790*/  LEA R10, P1, R12, R10, 0x2 ;  /* 0x0000000a0c0a7211 */ /* 0x002fc800078210ff */
[----:B------:R-:W-:Y:S01]  /*07a0*/  LEA.HI.X R11, R12, R11, R18, 0x2, P1 ;  /* 0x0000000b0c0b7211 */ /* 0x000fe200008f1412 */
[----:B---3-5:R-:W-:Y:S02]  /*07b0*/  IMAD R19, R14, R16, R13 ;  /* 0x000000100e137224 */ /* 0x028fe400078e020d */
[----:B------:R-:W-:-:S03]  /*07c0*/  IMAD.WIDE.U32 R12, R21, 0x4, R8 ;  /* 0x00000004150c7825 */ /* 0x000fc600078e0008 */
[----:B------:R1:W-:Y:S04]  /*07d0*/  STG.E desc[UR6][R2.64], R19 ;  /* 0x0000001302007986 */ /* 0x0003e8000c101906 */
[----:B------:R-:W2:Y:S04]  /*07e0*/  LDG.E R12, desc[UR6][R12.64] ;  /* 0x000000060c0c7981 */ /* 0x000ea8000c1e1900 */
[----:B------:R-:W2:Y:S01]  /*07f0*/  LDG.E R14, desc[UR6][R10.64+0x4] ;  /* 0x000004060a0e7981 */ /* 0x000ea2000c1e1900 */
[----:B------:R-:W-:Y:S02]  /*0800*/  IMAD.IADD R21, R21, 0x1, R0 ;  /* 0x0000000115157824 */ /* 0x000fe400078e0200 */
[----:B--2---:R-:W-:-:S02]  /*0810*/  IMAD R17, R14, R12, R19 ;  /* 0x0000000c0e117224 */ /* 0x004fc400078e0213 */
[----:B------:R-:W-:-:S03]  /*0820*/  IMAD.WIDE.U32 R14, R21, 0x4, R8 ;  /* 0x00000004150e7825 */ /* 0x000fc600078e0008 */
[----:B------:R1:W-:Y:S04]  /*0830*/  STG.E desc[UR6][R2.64], R17 ;  /* 0x0000001102007986 */ /* 0x0003e8000c101906 */
[----:B------:R-:W2:Y:S04]  /*0840*/  LDG.E R14, desc[UR6][R14.64] ;  /* 0x000000060e0e7981 */ /* 0x000ea8000c1e1900 */
[----:B------:R-:W2:Y:S01]  /*0850*/  LDG.E R16, desc[UR6][R10.64+0x8] ;  /* 0x000008060a107981 */ /* 0x000ea2000c1e1900 */
[----:B------:R-:W-:-:S05]  /*0860*/  IADD3 R23, PT, PT, R21, R0, RZ ;  /* 0x0000000015177210 */ /* 0x000fca0007ffe0ff */
[----:B------:R-:W-:-:S04]  /*0870*/  IMAD.WIDE.U32 R8, R23, 0x4, R8 ;  /* 0x0000000417087825 */ /* 0x000fc800078e0008 */
[----:B--2---:R-:W-:-:S05]  /*0880*/  IMAD R21, R16, R14, R17 ;  /* 0x0000000e10157224 */ /* 0x004fca00078e0211 */
[----:B------:R1:W-:Y:S04]  /*0890*/  STG.E desc[UR6][R2.64], R21 ;  /* 0x0000001502007986 */ /* 0x0003e8000c101906 */
[----:B------:R-:W2:Y:S04]  /*08a0*/  LDG.E R12, desc[UR6][R10.64+0xc] ;  /* 0x00000c060a0c7981 */ /* 0x000ea8000c1e1900 */
[----:B------:R-:W2:Y:S01]  /*08b0*/  LDG.E R8, desc[UR6][R8.64] ;  /* 0x0000000608087981 */ /* 0x000ea2000c1e1900 */
[----:B------:R-:W-:Y:S01]  /*08c0*/  IADD3 R7, PT, PT, R7, 0x4, RZ ;  /* 0x0000000407077810 */ /* 0x000fe20007ffe0ff */
[----:B--2---:R-:W-:-:S05]  /*08d0*/  IMAD R13, R12, R8, R21 ;  /* 0x000000080c0d7224 */ /* 0x004fca00078e0215 */
[----:B------:R1:W-:Y:S02]  /*08e0*/  STG.E desc[UR6][R2.64], R13 ;  /* 0x0000000d02007986 */ /* 0x0003e4000c101906 */
.L_x_2:
[----:B------:R-:W-:Y:S05]  /*08f0*/  @!P0 EXIT ;  /* 0x000000000000894d */ /* 0x000fea0003800000 */
[----:B------:R-:W-:Y:S02]  /*0900*/  ISETP.NE.AND P1, PT, R6, 0x1, PT ;  /* 0x000000010600780c */ /* 0x000fe40003f25270 */
[----:B------:R-:W-:-:S04]  /*0910*/  LOP3.LUT R8, R0, 0x1, RZ, 0xc0, !PT ;  /* 0x0000000100087812 */ /* 0x000fc800078ec0ff */
[----:B------:R-:W-:-:S07]  /*0920*/  ISETP.NE.U32.AND P0, PT, R8, 0x1, PT ;  /* 0x000000010800780c */ /* 0x000fce0003f05070 */
[----:B------:R-:W-:Y:S06]  /*0930*/  @!P1 BRA `(.L_x_3) ;  /* 0x0000000000589947 */ /* 0x000fec0003800000 */
[----:B------:R-:W3:Y:S01]  /*0940*/  LDC.64 R10, c[0x0][0x380] ;  /* 0x0000e000ff0a7b82 */ /* 0x000ee20000000a00 */
[----:B------:R-:W-:Y:S01]  /*0950*/  IADD3 R15, PT, PT, R4, R7, RZ ;  /* 0x00000007040f7210 */ /* 0x000fe20007ffe0ff */
[----:B-12---:R-:W-:-:S06]  /*0960*/  IMAD R19, R7, R0, R5 ;  /* 0x0000000007137224 */ /* 0x006fcc00078e0205 */
[----:B------:R-:W1:Y:S01]  /*0970*/  LDC.64 R8, c[0x0][0x388] ;  /* 0x0000e200ff087b82 */ /* 0x000e620000000a00 */
[----:B---3--:R-:W-:-:S07]  /*0980*/  IMAD.WIDE.U32 R14, R15, 0x4, R10 ;  /* 0x000000040f0e7825 */ /* 0x008fce00078e000a */
[----:B------:R-:W2:Y:S01]  /*0990*/  LDC.64 R10, c[0x0][0x380] ;  /* 0x0000e000ff0a7b82 */ /* 0x000ea20000000a00 */
[----:B------:R-:W3:Y:S01]  /*09a0*/  LDG.E R14, desc[UR6][R14.64] ;  /* 0x000000060e0e7981 */ /* 0x000ee2000c1e1900 */
[----:B-1----:R-:W-:-:S06]  /*09b0*/  IMAD.WIDE.U32 R16, R19, 0x4, R8 ;  /* 0x0000000413107825 */ /* 0x002fcc00078e0008 */
[----:B------:R-:W3:Y:S01]  /*09c0*/  LDG.E R16, desc[UR6][R16.64] ;  /* 0x0000000610107981 */ /* 0x000ee2000c1e1900 */
[----:B------:R-:W-:Y:S02]  /*09d0*/  IADD3 R6, P1, PT, R4, R7, RZ ;  /* 0x0000000704067210 */ /* 0x000fe40007f3e0ff */
[----:B------:R-:W-:-:S03]  /*09e0*/  IADD3 R21, PT, PT, R19, R0, RZ ;  /* 0x0000000013157210 */ /* 0x000fc60007ffe0ff */
[----:B------:R-:W-:Y:S02]  /*09f0*/  IMAD.X R12, RZ, RZ, RZ, P1 ;  /* 0x000000ffff0c7224 */ /* 0x000fe400008e06ff */
[----:B------:R-:W-:Y:S01]  /*0a00*/  IMAD.WIDE.U32 R8, R21, 0x4, R8 ;  /* 0x0000000415087825 */ /* 0x000fe200078e0008 */
[----:B--2---:R-:W-:-:S04]  /*0a10*/  LEA R10, P1, R6, R10, 0x2 ;  /* 0x0000000a060a7211 */ /* 0x004fc800078210ff */
[----:B------:R-:W-:Y:S01]  /*0a20*/  LEA.HI.X R11, R6, R11, R12, 0x2, P1 ;  /* 0x0000000b060b7211 */ /* 0x000fe200008f140c */
[----:B---3-5:R-:W-:-:S05]  /*0a30*/  IMAD R19, R14, R16, R13 ;  /* 0x000000100e137224 */ /* 0x028fca00078e020d */
[----:B------:R3:W-:Y:S04]  /*0a40*/  STG.E desc[UR6][R2.64], R19 ;  /* 0x0000001302007986 */ /* 0x0007e8000c101906 */
[----:B------:R-:W2:Y:S04]  /*0a50*/  LDG.E R10, desc[UR6][R10.64+0x4] ;  /* 0x000004060a0a7981 */ /* 0x000ea8000c1e1900 */
[----:B------:R-:W2:Y:S01]  /*0a60*/  LDG.E R8, desc[UR6][R8.64] ;  /* 0x0000000608087981 */ /* 0x000ea2000c1e1900 */
[----:B------:R-:W-:Y:S01]  /*0a70*/  IADD3 R7, PT, PT, R7, 0x2, RZ ;  /* 0x0000000207077810 */ /* 0x000fe20007ffe0ff */
[----:B--2---:R-:W-:-:S05]  /*0a80*/  IMAD R13, R10, R8, R19 ;  /* 0x000000080a0d7224 */ /* 0x004fca00078e0213 */
[----:B------:R3:W-:Y:S02]  /*0a90*/  STG.E desc[UR6][R2.64], R13 ;  /* 0x0000000d02007986 */ /* 0x0007e4000c101906 */
.L_x_3:
[----:B------:R-:W-:Y:S05]  /*0aa0*/  @P0 EXIT ;  /* 0x000000000000094d */ /* 0x000fea0003800000 */
[----:B------:R-:W4:Y:S01]  /*0ab0*/  LDC.64 R8, c[0x0][0x380] ;  /* 0x0000e000ff087b82 */ /* 0x000f220000000a00 */
[----:B------:R-:W-:Y:S01]  /*0ac0*/  IADD3 R15, PT, PT, R4, R7, RZ ;  /* 0x00000007040f7210 */ /* 0x000fe20007ffe0ff */
[----:B------:R-:W-:-:S06]  /*0ad0*/  IMAD R7, R7, R0, R5 ;  /* 0x0000000007077224 */ /* 0x000fcc00078e0205 */
[----:B------:R-:W0:Y:S01]  /*0ae0*/  LDC.64 R10, c[0x0][0x388] ;  /* 0x0000e200ff0a7b82 */ /* 0x000e220000000a00 */
[----:B----4-:R-:W-:-:S06]  /*0af0*/  IMAD.WIDE.U32 R4, R15, 0x4, R8 ;  /* 0x000000040f047825 */ /* 0x010fcc00078e0008 */
[----:B------:R-:W1:Y:S01]  /*0b00*/  LDG.E R4, desc[UR6][R4.64] ;  /* 0x0000000604047981 */ /* 0x000e62000c1e1900 */
[----:B0-----:R-:W-:-:S06]  /*0b10*/  IMAD.WIDE.U32 R6, R7, 0x4, R10 ;  /* 0x0000000407067825 */ /* 0x001fcc00078e000a */
[----:B------:R-:W1:Y:S02]  /*0b20*/  LDG.E R6, desc[UR6][R6.64] ;  /* 0x0000000606067981 */ /* 0x000e64000c1e1900 */
[----:B-123-5:R-:W-:-:S05]  /*0b30*/  IMAD R13, R4, R6, R13 ;  /* 0x00000006040d7224 */ /* 0x02efca00078e020d */
[----:B------:R-:W-:Y:S01]  /*0b40*/  STG.E desc[UR6][R2.64], R13 ;  /* 0x0000000d02007986 */ /* 0x000fe2000c101906 */
[----:B------:R-:W-:Y:S05]  /*0b50*/  EXIT ;  /* 0x000000000000794d */ /* 0x000fea0003800000 */
.L_x_4:
[----:B------:R-:W-:-:S00]  /*0b60*/  BRA `(.L_x_4) ;  /* 0xfffffffc00fc7947 */ /* 0x000fc0000383ffff */
[----:B------:R-:W-:-:S00]  /*0b70*/  NOP ;  /* 0x0000000000007918 */ /* 0x000fc00000000000 */
        /* <DEDUP_REMOVED lines=8> */
.L_x_5:


//--------------------- .nv.shared.reserved.0     --------------------------
	.section	.nv.shared.reserved.0,"aw",@nobits
	.weak		__nv_reservedSMEM_offset_0_alias
	.size		__nv_reservedSMEM_offset_0_alias, 0, 64
	.other		__nv_reservedSMEM_offset_0_alias,@"STO_CUDA_RESERVED_SHARED STV_DEFAULT"
__nv_reservedSMEM_offset_0_alias:
	.zero		0
	.zero		64


//--------------------- .nv.constant0._Z6matmulPiS_S_i --------------------------
	.section	.nv.constant0._Z6matmulPiS_S_i,"a",@progbits
	.sectionflags	@""
	.align	4
.nv.constant0._Z6matmulPiS_S_i:
	.zero		924


//--------------------- SYMBOLS --------------------------

	.type		.nv.reservedSmem.offset0,@object
	.size		.nv.reservedSmem.offset0,0x4
